	.headerflags	@"EF_CUDA_TEXMODE_UNIFIED EF_CUDA_64BIT_ADDRESS EF_CUDA_ACCELERATORS EF_CUDA_SM90 EF_CUDA_VIRTUAL_SM(EF_CUDA_SM90)"
	.elftype	@"ET_EXEC"


//--------------------- .nv.info                  --------------------------
	.section	.nv.info,"",@"SHT_CUDA_INFO"
	.align	4


	//----- nvinfo : EIATTR_REGCOUNT
	.align		4
        /*0000*/ 	.byte	0x04, 0x2f
        /*0002*/ 	.short	(.L_1 - .L_0)
	.align		4
.L_0:
        /*0004*/ 	.word	index@(triton_poi_fused_convolution_28)
        /*0008*/ 	.word	0x0000001a


	//----- nvinfo : EIATTR_MIN_STACK_SIZE
	.align		4
.L_1:
        /*000c*/ 	.byte	0x04, 0x12
        /*000e*/ 	.short	(.L_3 - .L_2)
	.align		4
.L_2:
        /*0010*/ 	.word	index@(triton_poi_fused_convolution_28)
        /*0014*/ 	.word	0x00000000


	//----- nvinfo : EIATTR_FRAME_SIZE
	.align		4
.L_3:
        /*0018*/ 	.byte	0x04, 0x11
        /*001a*/ 	.short	(.L_5 - .L_4)
	.align		4
.L_4:
        /*001c*/ 	.word	index@(triton_poi_fused_convolution_28)
        /*0020*/ 	.word	0x00000000


	//----- nvinfo : EIATTR_MIN_STACK_SIZE
	.align		4
.L_5:
        /*0024*/ 	.byte	0x04, 0x12
        /*0026*/ 	.short	(.L_7 - .L_6)
	.align		4
.L_6:
        /*0028*/ 	.word	index@(triton_poi_fused_convolution_28)
        /*002c*/ 	.word	0x00000000
.L_7:


//--------------------- .nv.info.triton_poi_fused_convolution_28 --------------------------
	.section	.nv.info.triton_poi_fused_convolution_28,"",@"SHT_CUDA_INFO"
	.sectionflags	@""
	.align	4


	//----- nvinfo : EIATTR_CUDA_API_VERSION
	.align		4
        /*0000*/ 	.byte	0x04, 0x37
        /*0002*/ 	.short	(.L_9 - .L_8)
.L_8:
        /*0004*/ 	.word	0x0000007c


	//----- nvinfo : EIATTR_KPARAM_INFO
	.align		4
.L_9:
        /*0008*/ 	.byte	0x04, 0x17
        /*000a*/ 	.short	(.L_11 - .L_10)
.L_10:
        /*000c*/ 	.word	0x00000000
        /*0010*/ 	.short	0x0003
        /*0012*/ 	.short	0x0014
        /*0014*/ 	.byte	0x00, 0xf0, 0x11, 0x00


	//----- nvinfo : EIATTR_KPARAM_INFO
	.align		4
.L_11:
        /*0018*/ 	.byte	0x04, 0x17
        /*001a*/ 	.short	(.L_13 - .L_12)
.L_12:
        /*001c*/ 	.word	0x00000000
        /*0020*/ 	.short	0x0002
        /*0022*/ 	.short	0x0010
        /*0024*/ 	.byte	0x00, 0xf0, 0x11, 0x00


	//----- nvinfo : EIATTR_KPARAM_INFO
	.align		4
.L_13:
        /*0028*/ 	.byte	0x04, 0x17
        /*002a*/ 	.short	(.L_15 - .L_14)
.L_14:
        /*002c*/ 	.word	0x00000000
        /*0030*/ 	.short	0x0001
        /*0032*/ 	.short	0x0008
        /*0034*/ 	.byte	0x00, 0xf4, 0x21, 0x00


	//----- nvinfo : EIATTR_KPARAM_INFO
	.align		4
.L_15:
        /*0038*/ 	.byte	0x04, 0x17
        /*003a*/ 	.short	(.L_17 - .L_16)
.L_16:
        /*003c*/ 	.word	0x00000000
        /*0040*/ 	.short	0x0000
        /*0042*/ 	.short	0x0000
        /*0044*/ 	.byte	0x00, 0xf4, 0x21, 0x00


	//----- nvinfo : EIATTR_SPARSE_MMA_MASK
	.align		4
.L_17:
        /*0048*/ 	.byte	0x03, 0x50
        /*004a*/ 	.short	0x0000


	//----- nvinfo : EIATTR_MAXREG_COUNT
	.align		4
        /*004c*/ 	.byte	0x03, 0x1b
        /*004e*/ 	.short	0x00ff


	//----- nvinfo : EIATTR_EXIT_INSTR_OFFSETS
	.align		4
        /*0050*/ 	.byte	0x04, 0x1c
        /*0052*/ 	.short	(.L_19 - .L_18)


	//   ....[0]....
.L_18:
        /*0054*/ 	.word	0x000004f0


	//   ....[1]....
        /*0058*/ 	.word	0x00000540


	//----- nvinfo : EIATTR_REQNTID
	.align		4
.L_19:
        /*005c*/ 	.byte	0x04, 0x10
        /*005e*/ 	.short	(.L_21 - .L_20)
.L_20:
        /*0060*/ 	.word	0x00000080
        /*0064*/ 	.word	0x00000001
        /*0068*/ 	.word	0x00000001


	//----- nvinfo : EIATTR_CBANK_PARAM_SIZE
	.align		4
.L_21:
        /*006c*/ 	.byte	0x03, 0x19
        /*006e*/ 	.short	0x0018


	//----- nvinfo : EIATTR_PARAM_CBANK
	.align		4
        /*0070*/ 	.byte	0x04, 0x0a
        /*0072*/ 	.short	(.L_23 - .L_22)
	.align		4
.L_22:
        /*0074*/ 	.word	index@(.nv.constant0.triton_poi_fused_convolution_28)
        /*0078*/ 	.short	0x0210
        /*007a*/ 	.short	0x0018


	//----- nvinfo : EIATTR_SW_WAR
	.align		4
.L_23:
        /*007c*/ 	.byte	0x04, 0x36
        /*007e*/ 	.short	(.L_25 - .L_24)
.L_24:
        /*0080*/ 	.word	0x00000008
.L_25:


//--------------------- .nv.callgraph             --------------------------
	.section	.nv.callgraph,"",@"SHT_CUDA_CALLGRAPH"
	.align	4
	.sectionentsize	8
	.align		4
        /*0000*/ 	.word	0x00000000
	.align		4
        /*0004*/ 	.word	0xffffffff
	.align		4
        /*0008*/ 	.word	0x00000000
	.align		4
        /*000c*/ 	.word	0xfffffffe
	.align		4
        /*0010*/ 	.word	0x00000000
	.align		4
        /*0014*/ 	.word	0xfffffffd
	.align		4
        /*0018*/ 	.word	0x00000000
	.align		4
        /*001c*/ 	.word	0xfffffffc


//--------------------- .text.triton_poi_fused_convolution_28 --------------------------
	.section	.text.triton_poi_fused_convolution_28,"ax",@progbits
	.sectionflags	@"SHF_BARRIERS=1"
	.align	128
        .global         triton_poi_fused_convolution_28
        .type           triton_poi_fused_convolution_28,@function
        .size           triton_poi_fused_convolution_28,(.L_x_1 - triton_poi_fused_convolution_28)
        .other          triton_poi_fused_convolution_28,@"STO_CUDA_ENTRY STV_DEFAULT"
triton_poi_fused_convolution_28:
.text.triton_poi_fused_convolution_28:
[----:B------:R-:W0:Y:S02]  /*0000*/  LDC R1, c[0x0][0x28] ;  /* 0x00000a00ff017b82 */ /* 0x000e240000000800 */
[----:B------:R-:W1:Y:S01]  /*0010*/  S2R R12, SR_TID.X ;  /* 0x00000000000c7919 */ /* 0x000e620000002100 */
[----:B------:R-:W2:Y:S01]  /*0020*/  LDC.64 R8, c[0x0][0x210] ;  /* 0x00008400ff087b82 */ /* 0x000ea20000000a00 */
[----:B------:R-:W-:Y:S01]  /*0030*/  ULDC.64 UR6, c[0x0][0x208] ;  /* 0x0000820000067ab9 */ /* 0x000fe20000000a00 */
[----:B------:R-:W3:Y:S01]  /*0040*/  S2R R3, SR_CTAID.X ;  /* 0x0000000000037919 */ /* 0x000ee20000002500 */
[----:B------:R-:W4:Y:S01]  /*0050*/  S2R R16, SR_CTAID.Y ;  /* 0x0000000000107919 */ /* 0x000f220000002600 */
[----:B------:R-:W-:Y:S02]  /*0060*/  CS2R R10, SRZ ;  /* 0x00000000000a7805 */ /* 0x000fe4000001ff00 */
[----:B-1----:R-:W-:Y:S01]  /*0070*/  SHF.R.U32.HI R0, RZ, 0x3, R12 ;  /* 0x00000003ff007819 */ /* 0x002fe2000001160c */
[----:B------:R-:W-:Y:S02]  /*0080*/  IMAD.SHL.U32 R2, R12, 0x4, RZ ;  /* 0x000000040c027824 */ /* 0x000fe400078e00ff */
[----:B---3--:R-:W-:Y:S01]  /*0090*/  IMAD.SHL.U32 R3, R3, 0x20, RZ ;  /* 0x0000002003037824 */ /* 0x008fe200078e00ff */
[----:B------:R-:W-:Y:S01]  /*00a0*/  SGXT.U32 R0, R0, 0x4 ;  /* 0x000000040000781a */ /* 0x000fe20000000000 */
[----:B----4-:R-:W-:-:S03]  /*00b0*/  IMAD.SHL.U32 R17, R16, 0x20, RZ ;  /* 0x0000002010117824 */ /* 0x010fc600078e00ff */
[----:B------:R-:W-:Y:S02]  /*00c0*/  LOP3.LUT R6, R3, 0x1c, R2, 0xf8, !PT ;  /* 0x0000001c03067812 */ /* 0x000fe400078ef802 */
[----:B------:R-:W-:Y:S02]  /*00d0*/  LOP3.LUT R4, R17, R0, RZ, 0xfc, !PT ;  /* 0x0000000011047212 */ /* 0x000fe400078efcff */
[----:B------:R-:W-:Y:S02]  /*00e0*/  ISETP.GE.AND P0, PT, R6, 0x40, PT ;  /* 0x000000400600780c */ /* 0x000fe40003f06270 */
[----:B------:R-:W-:Y:S01]  /*00f0*/  LOP3.LUT R5, R17, 0x10, R0, 0xfe, !PT ;  /* 0x0000001011057812 */ /* 0x000fe200078efe00 */
[----:B------:R-:W-:-:S04]  /*0100*/  IMAD R15, R4, 0x40, R6 ;  /* 0x00000040040f7824 */ /* 0x000fc800078e0206 */
[----:B------:R-:W-:Y:S01]  /*0110*/  IMAD R19, R5, 0x40, R6 ;  /* 0x0000004005137824 */ /* 0x000fe200078e0206 */
[----:B------:R-:W-:Y:S02]  /*0120*/  CS2R R4, SRZ ;  /* 0x0000000000047805 */ /* 0x000fe4000001ff00 */
[----:B------:R-:W-:Y:S01]  /*0130*/  CS2R R6, SRZ ;  /* 0x0000000000067805 */ /* 0x000fe2000001ff00 */
[----:B--2---:R-:W-:-:S04]  /*0140*/  IMAD.WIDE R14, R15, 0x4, R8 ;  /* 0x000000040f0e7825 */ /* 0x004fc800078e0208 */
[----:B------:R-:W-:Y:S01]  /*0150*/  IMAD.WIDE R18, R19, 0x4, R8 ;  /* 0x0000000413127825 */ /* 0x000fe200078e0208 */
[----:B------:R-:W-:Y:S01]  /*0160*/  CS2R R8, SRZ ;  /* 0x0000000000087805 */ /* 0x000fe2000001ff00 */
[----:B------:R1:W2:Y:S05]  /*0170*/  @!P0 LDG.E.EL.128 R4, desc[UR6][R14.64] ;  /* 0x000000060e048981 */ /* 0x0002aa000c2e1d00 */
[----:B------:R3:W4:Y:S01]  /*0180*/  @!P0 LDG.E.EL.128 R8, desc[UR6][R18.64] ;  /* 0x0000000612088981 */ /* 0x000722000c2e1d00 */
[----:B------:R-:W5:Y:S01]  /*0190*/  S2UR UR5, SR_CgaCtaId ;  /* 0x00000000000579c3 */ /* 0x000f620000008800 */
[----:B------:R-:W-:Y:S01]  /*01a0*/  IMAD.SHL.U32 R13, R12, 0x80, RZ ;  /* 0x000000800c0d7824 */ /* 0x000fe200078e00ff */
[----:B------:R-:W-:Y:S01]  /*01b0*/  UMOV UR4, 0x400 ;  /* 0x0000040000047882 */ /* 0x000fe20000000000 */
[----:B------:R-:W-:-:S02]  /*01c0*/  SHF.R.U32.HI R12, RZ, 0x1, R12 ;  /* 0x00000001ff0c7819 */ /* 0x000fc4000001160c */
[----:B------:R-:W-:Y:S02]  /*01d0*/  SHF.R.S32.HI R16, RZ, 0x1a, R16 ;  /* 0x0000001aff107819 */ /* 0x000fe40000011410 */
[----:B------:R-:W-:Y:S02]  /*01e0*/  LOP3.LUT R13, R13, 0x380, RZ, 0xc0, !PT ;  /* 0x000003800d0d7812 */ /* 0x000fe400078ec0ff */
[----:B------:R-:W-:Y:S02]  /*01f0*/  LOP3.LUT R23, R12, 0x3c, RZ, 0xc0, !PT ;  /* 0x0000003c0c177812 */ /* 0x000fe400078ec0ff */
[----:B------:R-:W-:Y:S02]  /*0200*/  SHF.R.U32.HI R20, RZ, 0x3, R13 ;  /* 0x00000003ff147819 */ /* 0x000fe4000001160d */
[C---:B-1----:R-:W-:Y:S02]  /*0210*/  LOP3.LUT R14, R13.reuse, R0, RZ, 0xfc, !PT ;  /* 0x000000000d0e7212 */ /* 0x042fe400078efcff */
[----:B------:R-:W-:-:S02]  /*0220*/  LOP3.LUT R15, R13, 0x20, RZ, 0xfc, !PT ;  /* 0x000000200d0f7812 */ /* 0x000fc400078efcff */
[C---:B------:R-:W-:Y:S02]  /*0230*/  LOP3.LUT R21, R13.reuse, 0x40, RZ, 0xfc, !PT ;  /* 0x000000400d157812 */ /* 0x040fe400078efcff */
[----:B------:R-:W-:Y:S02]  /*0240*/  LOP3.LUT R20, R20, R13, R0, 0xfe, !PT ;  /* 0x0000000d14147212 */ /* 0x000fe400078efe00 */
[----:B------:R-:W-:Y:S02]  /*0250*/  LOP3.LUT R13, R13, 0x60, RZ, 0xfc, !PT ;  /* 0x000000600d0d7812 */ /* 0x000fe400078efcff */
[-C--:B------:R-:W-:Y:S01]  /*0260*/  LEA.HI R15, R15, R14.reuse, RZ, 0x1d ;  /* 0x0000000e0f0f7211 */ /* 0x080fe200078fe8ff */
[----:B-----5:R-:W-:Y:S01]  /*0270*/  UPRMT UR4, UR5, 0x654, UR4 ;  /* 0x0000065405047896 */ /* 0x020fe20008000004 */
[-C--:B------:R-:W-:Y:S02]  /*0280*/  LEA.HI R21, R21, R14.reuse, RZ, 0x1d ;  /* 0x0000000e15157211 */ /* 0x080fe400078fe8ff */
[----:B------:R-:W-:-:S02]  /*0290*/  LEA.HI R13, R13, R14, RZ, 0x1d ;  /* 0x0000000e0d0d7211 */ /* 0x000fc400078fe8ff */
[----:B---3--:R-:W-:Y:S02]  /*02a0*/  LOP3.LUT R18, R2, 0x1fc, RZ, 0xc0, !PT ;  /* 0x000001fc02127812 */ /* 0x008fe400078ec0ff */
[----:B------:R-:W-:Y:S02]  /*02b0*/  LEA R19, R20, UR4, 0x2 ;  /* 0x0000000414137c11 */ /* 0x000fe4000f8e10ff */
[----:B------:R-:W-:Y:S01]  /*02c0*/  LEA R20, R15, UR4, 0x2 ;  /* 0x000000040f147c11 */ /* 0x000fe2000f8e10ff */
[----:B------:R-:W-:Y:S01]  /*02d0*/  IMAD.IADD R23, R18, 0x1, R23 ;  /* 0x0000000112177824 */ /* 0x000fe200078e0217 */
[----:B------:R-:W-:Y:S02]  /*02e0*/  LEA R21, R21, UR4, 0x2 ;  /* 0x0000000415157c11 */ /* 0x000fe4000f8e10ff */
[----:B------:R-:W-:Y:S02]  /*02f0*/  LEA R22, R13, UR4, 0x2 ;  /* 0x000000040d167c11 */ /* 0x000fe4000f8e10ff */
[----:B------:R-:W-:-:S02]  /*0300*/  LEA R12, R23, UR4, 0x2 ;  /* 0x00000004170c7c11 */ /* 0x000fc4000f8e10ff */
[----:B------:R-:W-:Y:S02]  /*0310*/  LOP3.LUT R2, R17, 0x1c, R2, 0xf8, !PT ;  /* 0x0000001c11027812 */ /* 0x000fe400078ef802 */
[----:B------:R-:W-:-:S04]  /*0320*/  SGXT R17, R16, 0x1 ;  /* 0x000000011011781a */ /* 0x000fc80000000200 */
[----:B------:R-:W-:Y:S01]  /*0330*/  LEA.HI R17, R17, R2, RZ, 0x8 ;  /* 0x0000000211117211 */ /* 0x000fe200078f40ff */
[----:B--2---:R-:W-:Y:S04]  /*0340*/  STS [R19], R4 ;  /* 0x0000000413007388 */ /* 0x004fe80000000800 */
[----:B------:R1:W-:Y:S04]  /*0350*/  STS [R20+0x80], R5 ;  /* 0x0000800514007388 */ /* 0x0003e80000000800 */
[----:B------:R2:W-:Y:S04]  /*0360*/  STS [R21+0x100], R6 ;  /* 0x0001000615007388 */ /* 0x0005e80000000800 */
[----:B------:R3:W-:Y:S01]  /*0370*/  STS [R22+0x180], R7 ;  /* 0x0001800716007388 */ /* 0x0007e20000000800 */
[----:B-1----:R-:W1:Y:S03]  /*0380*/  LDC.64 R4, c[0x0][0x218] ;  /* 0x00008600ff047b82 */ /* 0x002e660000000a00 */
[----:B----4-:R4:W-:Y:S01]  /*0390*/  STS [R19+0x40], R8 ;  /* 0x0000400813007388 */ /* 0x0109e20000000800 */
[C---:B--2---:R-:W-:Y:S01]  /*03a0*/  IMAD.SHL.U32 R6, R17.reuse, 0x40, RZ ;  /* 0x0000004011067824 */ /* 0x044fe200078e00ff */
[----:B------:R-:W-:-:S02]  /*03b0*/  LOP3.LUT R17, R17, 0xffffff00, RZ, 0xc0, !PT ;  /* 0xffffff0011117812 */ /* 0x000fc400078ec0ff */
[----:B------:R2:W-:Y:S02]  /*03c0*/  STS [R20+0xc0], R9 ;  /* 0x0000c00914007388 */ /* 0x0005e40000000800 */
[----:B---3--:R-:W-:Y:S02]  /*03d0*/  LOP3.LUT R7, R6, 0xffffc000, RZ, 0xc0, !PT ;  /* 0xffffc00006077812 */ /* 0x008fe400078ec0ff */
[----:B------:R-:W-:Y:S01]  /*03e0*/  STS [R21+0x140], R10 ;  /* 0x0001400a15007388 */ /* 0x000fe20000000800 */
[----:B------:R-:W-:Y:S02]  /*03f0*/  LOP3.LUT R6, R3, R0, RZ, 0xfc, !PT ;  /* 0x0000000003067212 */ /* 0x000fe400078efcff */
[----:B----4-:R-:W-:Y:S01]  /*0400*/  LOP3.LUT R8, R18, 0x200, RZ, 0xfc, !PT ;  /* 0x0000020012087812 */ /* 0x010fe200078efcff */
[----:B------:R-:W-:Y:S01]  /*0410*/  STS [R22+0x1c0], R11 ;  /* 0x0001c00b16007388 */ /* 0x000fe20000000800 */
[----:B------:R-:W-:Y:S02]  /*0420*/  LOP3.LUT R0, R3, 0x10, R0, 0xfe, !PT ;  /* 0x0000001003007812 */ /* 0x000fe400078efe00 */
[----:B------:R-:W-:Y:S01]  /*0430*/  SHF.R.U32.HI R8, RZ, 0x3, R8 ;  /* 0x00000003ff087819 */ /* 0x000fe20000011608 */
[----:B------:R-:W-:Y:S01]  /*0440*/  BAR.SYNC.DEFER_BLOCKING 0x0 ;  /* 0x0000000000007b1d */ /* 0x000fe20000010000 */
[----:B------:R-:W-:-:S02]  /*0450*/  IADD3 R7, R7, R2, -R17 ;  /* 0x0000000207077210 */ /* 0x000fc40007ffe811 */
[----:B------:R-:W-:Y:S02]  /*0460*/  ISETP.GE.AND P1, PT, R6, 0x40, PT ;  /* 0x000000400600780c */ /* 0x000fe40003f26270 */
[----:B------:R-:W-:Y:S01]  /*0470*/  ISETP.GE.AND P0, PT, R0, 0x40, PT ;  /* 0x000000400000780c */ /* 0x000fe20003f06270 */
[----:B------:R-:W-:Y:S01]  /*0480*/  IMAD R3, R6, 0x100, R7 ;  /* 0x0000010006037824 */ /* 0x000fe200078e0207 */
[----:B--2---:R-:W-:-:S03]  /*0490*/  LOP3.LUT R9, R8, 0x7c, RZ, 0xc0, !PT ;  /* 0x0000007c08097812 */ /* 0x004fc600078ec0ff */
[----:B-1----:R-:W-:-:S04]  /*04a0*/  IMAD.WIDE R2, R3, 0x4, R4 ;  /* 0x0000000403027825 */ /* 0x002fc800078e0204 */
[----:B------:R-:W-:-:S05]  /*04b0*/  IMAD.IADD R9, R18, 0x1, R9 ;  /* 0x0000000112097824 */ /* 0x000fca00078e0209 */
[----:B------:R-:W-:Y:S01]  /*04c0*/  LEA R9, R9, UR4, 0x2 ;  /* 0x0000000409097c11 */ /* 0x000fe2000f8e10ff */
[----:B------:R-:W1:Y:S04]  /*04d0*/  LDS.128 R12, [R12] ;  /* 0x000000000c0c7984 */ /* 0x000e680000000c00 */
[----:B-1----:R1:W-:Y:S01]  /*04e0*/  @!P1 STG.E.128 desc[UR6][R2.64], R12 ;  /* 0x0000000c02009986 */ /* 0x0023e2000c101d06 */
[----:B------:R-:W-:Y:S05]  /*04f0*/  @P0 EXIT ;  /* 0x000000000000094d */ /* 0x000fea0003800000 */
[----:B------:R-:W0:Y:S01]  /*0500*/  LDS.128 R8, [R9+0x800] ;  /* 0x0008000009087984 */ /* 0x000e220000000c00 */
[----:B------:R-:W-:-:S04]  /*0510*/  IMAD R7, R0, 0x100, R7 ;  /* 0x0000010000077824 */ /* 0x000fc800078e0207 */
[----:B------:R-:W-:-:S05]  /*0520*/  IMAD.WIDE R4, R7, 0x4, R4 ;  /* 0x0000000407047825 */ /* 0x000fca00078e0204 */
[----:B0-----:R-:W-:Y:S01]  /*0530*/  STG.E.128 desc[UR6][R4.64], R8 ;  /* 0x0000000804007986 */ /* 0x001fe2000c101d06 */
[----:B------:R-:W-:Y:S05]  /*0540*/  EXIT ;  /* 0x000000000000794d */ /* 0x000fea0003800000 */
.L_x_0:
[----:B------:R-:W-:-:S00]  /*0550*/  BRA `(.L_x_0) ;  /* 0xfffffffc00fc7947 */ /* 0x000fc0000383ffff */
[----:B------:R-:W-:-:S00]  /*0560*/  NOP ;  /* 0x0000000000007918 */ /* 0x000fc00000000000 */
        /* <DEDUP_REMOVED lines=9> */
.L_x_1:


//--------------------- .nv.shared.triton_poi_fused_convolution_28 --------------------------
	.section	.nv.shared.triton_poi_fused_convolution_28,"aw",@nobits
	.sectionflags	@""
	.align	16
	.zero		1024


//--------------------- .nv.constant0.triton_poi_fused_convolution_28 --------------------------
	.section	.nv.constant0.triton_poi_fused_convolution_28,"a",@progbits
	.sectionflags	@""
	.align	4
.nv.constant0.triton_poi_fused_convolution_28:
	.zero		552
